//
// Generated by NVIDIA NVVM Compiler
//
// Compiler Build ID: CL-36424714
// Cuda compilation tools, release 13.0, V13.0.88
// Based on NVVM 20.0.0
//

.version 9.0
.target sm_100
.address_size 64

	// .globl	_Z17remove_spaces_gpuPciPi

.visible .entry _Z17remove_spaces_gpuPciPi(
	.param .u64 .ptr .align 1 _Z17remove_spaces_gpuPciPi_param_0,
	.param .u32 _Z17remove_spaces_gpuPciPi_param_1,
	.param .u64 .ptr .align 1 _Z17remove_spaces_gpuPciPi_param_2
)
{
	.reg .pred 	%p<3>;
	.reg .b16 	%rs<3>;
	.reg .b32 	%r<7>;
	.reg .b64 	%rd<9>;

	ld.param.u64 	%rd4, [_Z17remove_spaces_gpuPciPi_param_0];
	ld.param.u32 	%r2, [_Z17remove_spaces_gpuPciPi_param_1];
	ld.param.u64 	%rd3, [_Z17remove_spaces_gpuPciPi_param_2];
	cvta.to.global.u64 	%rd1, %rd4;
	mov.u32 	%r3, %tid.x;
	mov.u32 	%r4, %ctaid.x;
	mov.u32 	%r5, %ntid.x;
	mad.lo.s32 	%r1, %r4, %r5, %r3;
	setp.ge.s32 	%p1, %r1, %r2;
	@%p1 bra 	$L__BB0_3;
	cvt.s64.s32 	%rd5, %r1;
	add.s64 	%rd2, %rd1, %rd5;
	ld.global.u8 	%rs1, [%rd2];
	setp.eq.s16 	%p2, %rs1, 32;
	@%p2 bra 	$L__BB0_3;
	cvta.to.global.u64 	%rd6, %rd3;
	atom.global.add.u32 	%r6, [%rd6], 1;
	ld.global.u8 	%rs2, [%rd2];
	cvt.s64.s32 	%rd7, %r6;
	add.s64 	%rd8, %rd1, %rd7;
	st.global.u8 	[%rd8], %rs2;
$L__BB0_3:
	ret;

}


// ===== COMPILED SASS (sm_100) =====

	.target	sm_100

	.elftype	@"ET_EXEC"


//--------------------- .note.nv.tkinfo           --------------------------
	.section	.note.nv.tkinfo,"",@"SHT_NOTE"
	.sectionflags	@"SHF_NOTE_NV_TKINFO"
	.tkinfo
        /*0018*/ 	.word	0x00000002
        /*0030*/ 	.string	""
        /*0030*/ 	.string	"ptxas"
        /*0030*/ 	.string	"Cuda compilation tools, release 13.0, V13.0.88"
        /*0030*/ 	.string	"Build cuda_13.0.r13.0/compiler.36424714_0"
        /*0030*/ 	.string	"-arch sm_100 -m 64 "



//--------------------- .note.nv.cuinfo           --------------------------
	.section	.note.nv.cuinfo,"",@"SHT_NOTE"
	.sectionflags	@"SHF_NOTE_NV_CUINFO"
        /*0018*/ 	.short	0x0002
        /*001a*/ 	.short	0x0064
        /*001c*/ 	.short	0x0082
	.zero		2


//--------------------- .nv.info                  --------------------------
	.section	.nv.info,"",@"SHT_CUDA_INFO"
	.align	4


	//----- nvinfo : EIATTR_REGCOUNT
	.align		4
        /*0000*/ 	.byte	0x04, 0x2f
        /*0002*/ 	.short	(.L_1 - .L_0)
	.align		4
.L_0:
        /*0004*/ 	.word	index@(_Z17remove_spaces_gpuPciPi)
        /*0008*/ 	.word	0x0000000d


	//----- nvinfo : EIATTR_FRAME_SIZE
	.align		4
.L_1:
        /*000c*/ 	.byte	0x04, 0x11
        /*000e*/ 	.short	(.L_3 - .L_2)
	.align		4
.L_2:
        /*0010*/ 	.word	index@(_Z17remove_spaces_gpuPciPi)
        /*0014*/ 	.word	0x00000000


	//----- nvinfo : EIATTR_MIN_STACK_SIZE
	.align		4
.L_3:
        /*0018*/ 	.byte	0x04, 0x12
        /*001a*/ 	.short	(.L_5 - .L_4)
	.align		4
.L_4:
        /*001c*/ 	.word	index@(_Z17remove_spaces_gpuPciPi)
        /*0020*/ 	.word	0x00000000
.L_5:


//--------------------- .nv.compat                --------------------------
	.section	.nv.compat,"",@"SHT_CUDA_COMPAT_INFO"
	.align	4
        /*0000*/ 	.byte	0x02, 0x09, 0x00, 0x00, 0x02, 0x02, 0x01, 0x00, 0x02, 0x05, 0x05, 0x00, 0x03, 0x07, 0x01, 0x01
        /*0010*/ 	.byte	0x02, 0x03, 0x00, 0x00, 0x02, 0x06, 0x01, 0x00, 0x04, 0x0b, 0x08, 0x00, 0x09, 0x00, 0x00, 0x00
        /*0020*/ 	.byte	0x00, 0x00, 0x00, 0x00


//--------------------- .nv.info._Z17remove_spaces_gpuPciPi --------------------------
	.section	.nv.info._Z17remove_spaces_gpuPciPi,"",@"SHT_CUDA_INFO"
	.sectionflags	@""
	.align	4


	//----- nvinfo : EIATTR_CUDA_API_VERSION
	.align		4
        /*0000*/ 	.byte	0x04, 0x37
        /*0002*/ 	.short	(.L_7 - .L_6)
.L_6:
        /*0004*/ 	.word	0x00000082


	//----- nvinfo : EIATTR_KPARAM_INFO
	.align		4
.L_7:
        /*0008*/ 	.byte	0x04, 0x17
        /*000a*/ 	.short	(.L_9 - .L_8)
.L_8:
        /*000c*/ 	.word	0x00000000
        /*0010*/ 	.short	0x0002
        /*0012*/ 	.short	0x0010
        /*0014*/ 	.byte	0x00, 0xf5, 0x21, 0x00


	//----- nvinfo : EIATTR_KPARAM_INFO
	.align		4
.L_9:
        /*0018*/ 	.byte	0x04, 0x17
        /*001a*/ 	.short	(.L_11 - .L_10)
.L_10:
        /*001c*/ 	.word	0x00000000
        /*0020*/ 	.short	0x0001
        /*0022*/ 	.short	0x0008
        /*0024*/ 	.byte	0x00, 0xf0, 0x11, 0x00


	//----- nvinfo : EIATTR_KPARAM_INFO
	.align		4
.L_11:
        /*0028*/ 	.byte	0x04, 0x17
        /*002a*/ 	.short	(.L_13 - .L_12)
.L_12:
        /*002c*/ 	.word	0x00000000
        /*0030*/ 	.short	0x0000
        /*0032*/ 	.short	0x0000
        /*0034*/ 	.byte	0x00, 0xf5, 0x21, 0x00


	//----- nvinfo : EIATTR_SPARSE_MMA_MASK
	.align		4
.L_13:
        /*0038*/ 	.byte	0x03, 0x50
        /*003a*/ 	.short	0x0000


	//----- nvinfo : EIATTR_MAXREG_COUNT
	.align		4
        /*003c*/ 	.byte	0x03, 0x1b
        /*003e*/ 	.short	0x00ff


	//----- nvinfo : EIATTR_MERCURY_ISA_VERSION
	.align		4
        /*0040*/ 	.byte	0x03, 0x5f
        /*0042*/ 	.short	0x0101


	//----- nvinfo : EIATTR_INT_WARP_WIDE_INSTR_OFFSETS
	.align		4
        /*0044*/ 	.byte	0x04, 0x31
        /*0046*/ 	.short	(.L_15 - .L_14)


	//   ....[0]....
.L_14:
        /*0048*/ 	.word	0x00000100


	//   ....[1]....
        /*004c*/ 	.word	0x000001a0


	//----- nvinfo : EIATTR_VRC_CTA_INIT_COUNT
	.align		4
.L_15:
        /*0050*/ 	.byte	0x02, 0x4a
	.zero		1
	.zero		1


	//----- nvinfo : EIATTR_EXIT_INSTR_OFFSETS
	.align		4
        /*0054*/ 	.byte	0x04, 0x1c
        /*0056*/ 	.short	(.L_17 - .L_16)


	//   ....[0]....
.L_16:
        /*0058*/ 	.word	0x00000070


	//   ....[1]....
        /*005c*/ 	.word	0x000000e0


	//   ....[2]....
        /*0060*/ 	.word	0x000001f0


	//----- nvinfo : EIATTR_CBANK_PARAM_SIZE
	.align		4
.L_17:
        /*0064*/ 	.byte	0x03, 0x19
        /*0066*/ 	.short	0x0018


	//----- nvinfo : EIATTR_PARAM_CBANK
	.align		4
        /*0068*/ 	.byte	0x04, 0x0a
        /*006a*/ 	.short	(.L_19 - .L_18)
	.align		4
.L_18:
        /*006c*/ 	.word	index@(.nv.constant0._Z17remove_spaces_gpuPciPi)
        /*0070*/ 	.short	0x0380
        /*0072*/ 	.short	0x0018


	//----- nvinfo : EIATTR_SW_WAR
	.align		4
.L_19:
        /*0074*/ 	.byte	0x04, 0x36
        /*0076*/ 	.short	(.L_21 - .L_20)
.L_20:
        /*0078*/ 	.word	0x00000008
.L_21:


//--------------------- .nv.callgraph             --------------------------
	.section	.nv.callgraph,"",@"SHT_CUDA_CALLGRAPH"
	.align	4
	.sectionentsize	8
	.align		4
        /*0000*/ 	.word	0x00000000
	.align		4
        /*0004*/ 	.word	0xffffffff
	.align		4
        /*0008*/ 	.word	0x00000000
	.align		4
        /*000c*/ 	.word	0xfffffffe
	.align		4
        /*0010*/ 	.word	0x00000000
	.align		4
        /*0014*/ 	.word	0xfffffffd
	.align		4
        /*0018*/ 	.word	0x00000000
	.align		4
        /*001c*/ 	.word	0xfffffffc


//--------------------- .text._Z17remove_spaces_gpuPciPi --------------------------
	.section	.text._Z17remove_spaces_gpuPciPi,"ax",@progbits
	.align	128
        .global         _Z17remove_spaces_gpuPciPi
        .type           _Z17remove_spaces_gpuPciPi,@function
        .size           _Z17remove_spaces_gpuPciPi,(.L_x_1 - _Z17remove_spaces_gpuPciPi)
        .other          _Z17remove_spaces_gpuPciPi,@"STO_CUDA_ENTRY STV_DEFAULT"
_Z17remove_spaces_gpuPciPi:
.text._Z17remove_spaces_gpuPciPi:
[----:B------:R-:W-:Y:S01]  /*0000*/  LDC R1, c[0x0][0x37c] ;  /* 0x0000df00ff017b82 */ /* 0x000fe20000000800 */
[----:B------:R-:W0:Y:S07]  /*0010*/  S2R R0, SR_TID.X ;  /* 0x0000000000007919 */ /* 0x000e2e0000002100 */
[----:B------:R-:W0:Y:S01]  /*0020*/  S2UR UR4, SR_CTAID.X ;  /* 0x00000000000479c3 */ /* 0x000e220000002500 */
[----:B------:R-:W1:Y:S07]  /*0030*/  LDCU UR5, c[0x0][0x388] ;  /* 0x00007100ff0577ac */ /* 0x000e6e0008000800 */
[----:B------:R-:W0:Y:S02]  /*0040*/  LDC R3, c[0x0][0x360] ;  /* 0x0000d800ff037b82 */ /* 0x000e240000000800 */
[----:B0-----:R-:W-:-:S05]  /*0050*/  IMAD R0, R3, UR4, R0 ;  /* 0x0000000403007c24 */ /* 0x001fca000f8e0200 */
[----:B-1----:R-:W-:-:S13]  /*0060*/  ISETP.GE.AND P0, PT, R0, UR5, PT ;  /* 0x0000000500007c0c */ /* 0x002fda000bf06270 */
[----:B------:R-:W-:Y:S05]  /*0070*/  @P0 EXIT ;  /* 0x000000000000094d */ /* 0x000fea0003800000 */
[----:B------:R-:W0:Y:S01]  /*0080*/  LDCU.64 UR8, c[0x0][0x380] ;  /* 0x00007000ff0877ac */ /* 0x000e220008000a00 */
[----:B------:R-:W1:Y:S01]  /*0090*/  LDCU.64 UR4, c[0x0][0x358] ;  /* 0x00006b00ff0477ac */ /* 0x000e620008000a00 */
[----:B0-----:R-:W-:-:S04]  /*00a0*/  IADD3 R2, P0, PT, R0, UR8, RZ ;  /* 0x0000000800027c10 */ /* 0x001fc8000ff1e0ff */
[----:B------:R-:W-:-:S05]  /*00b0*/  LEA.HI.X.SX32 R3, R0, UR9, 0x1, P0 ;  /* 0x0000000900037c11 */ /* 0x000fca00080f0eff */
[----:B-1----:R-:W2:Y:S02]  /*00c0*/  LDG.E.U8 R0, desc[UR4][R2.64] ;  /* 0x0000000402007981 */ /* 0x002ea4000c1e1100 */
[----:B--2---:R-:W-:-:S13]  /*00d0*/  ISETP.NE.AND P0, PT, R0, 0x20, PT ;  /* 0x000000200000780c */ /* 0x004fda0003f05270 */
[----:B------:R-:W-:Y:S05]  /*00e0*/  @!P0 EXIT ;  /* 0x000000000000894d */ /* 0x000fea0003800000 */
[----:B------:R-:W0:Y:S01]  /*00f0*/  S2R R7, SR_LANEID ;  /* 0x0000000000077919 */ /* 0x000e220000000000 */
[----:B------:R-:W-:Y:S01]  /*0100*/  VOTEU.ANY UR6, UPT, PT ;  /* 0x0000000000067886 */ /* 0x000fe200038e0100 */
[----:B------:R-:W1:Y:S01]  /*0110*/  LDC.64 R4, c[0x0][0x390] ;  /* 0x0000e400ff047b82 */ /* 0x000e620000000a00 */
[----:B------:R-:W0:Y:S08]  /*0120*/  FLO.U32 R8, UR6 ;  /* 0x0000000600087d00 */ /* 0x000e3000080e0000 */
[----:B------:R-:W1:Y:S01]  /*0130*/  POPC R9, UR6 ;  /* 0x0000000600097d09 */ /* 0x000e620008000000 */
[----:B0-----:R-:W-:-:S13]  /*0140*/  ISETP.EQ.U32.AND P0, PT, R8, R7, PT ;  /* 0x000000070800720c */ /* 0x001fda0003f02070 */
[----:B-1----:R-:W2:Y:S04]  /*0150*/  @P0 ATOMG.E.ADD.STRONG.GPU PT, R5, desc[UR4][R4.64], R9 ;  /* 0x80000009040509a8 */ /* 0x002ea800081ef104 */
[----:B------:R-:W3:Y:S01]  /*0160*/  LDG.E.U8 R3, desc[UR4][R2.64] ;  /* 0x0000000402037981 */ /* 0x000ee2000c1e1100 */
[----:B------:R-:W0:Y:S02]  /*0170*/  S2R R6, SR_LTMASK ;  /* 0x0000000000067919 */ /* 0x000e240000003900 */
[----:B0-----:R-:W-:-:S04]  /*0180*/  LOP3.LUT R10, R6, UR6, RZ, 0xc0, !PT ;  /* 0x00000006060a7c12 */ /* 0x001fc8000f8ec0ff */
[----:B------:R-:W0:Y:S01]  /*0190*/  POPC R7, R10 ;  /* 0x0000000a00077309 */ /* 0x000e220000000000 */
[----:B--2---:R-:W0:Y:S02]  /*01a0*/  SHFL.IDX PT, R0, R5, R8, 0x1f ;  /* 0x00001f0805007589 */ /* 0x004e2400000e0000 */
[----:B0-----:R-:W-:-:S05]  /*01b0*/  IMAD.IADD R0, R0, 0x1, R7 ;  /* 0x0000000100007824 */ /* 0x001fca00078e0207 */
[----:B------:R-:W-:-:S04]  /*01c0*/  IADD3 R6, P0, PT, R0, UR8, RZ ;  /* 0x0000000800067c10 */ /* 0x000fc8000ff1e0ff */
[----:B------:R-:W-:-:S05]  /*01d0*/  LEA.HI.X.SX32 R7, R0, UR9, 0x1, P0 ;  /* 0x0000000900077c11 */ /* 0x000fca00080f0eff */
[----:B---3--:R-:W-:Y:S01]  /*01e0*/  STG.E.U8 desc[UR4][R6.64], R3 ;  /* 0x0000000306007986 */ /* 0x008fe2000c101104 */
[----:B------:R-:W-:Y:S05]  /*01f0*/  EXIT ;  /* 0x000000000000794d */ /* 0x000fea0003800000 */
.L_x_0:
[----:B------:R-:W-:-:S00]  /*0200*/  BRA `(.L_x_0) ;  /* 0xfffffffc00fc7947 */ /* 0x000fc0000383ffff */
[----:B------:R-:W-:-:S00]  /*0210*/  NOP ;  /* 0x0000000000007918 */ /* 0x000fc00000000000 */
        /* <DEDUP_REMOVED lines=14> */
.L_x_1:


//--------------------- .nv.shared.reserved.0     --------------------------
	.section	.nv.shared.reserved.0,"aw",@nobits
	.weak		__nv_reservedSMEM_offset_0_alias
	.size		__nv_reservedSMEM_offset_0_alias, 0, 64
	.other		__nv_reservedSMEM_offset_0_alias,@"STO_CUDA_RESERVED_SHARED STV_DEFAULT"
__nv_reservedSMEM_offset_0_alias:
	.zero		0
	.zero		64


//--------------------- .nv.constant0._Z17remove_spaces_gpuPciPi --------------------------
	.section	.nv.constant0._Z17remove_spaces_gpuPciPi,"a",@progbits
	.sectionflags	@""
	.align	4
.nv.constant0._Z17remove_spaces_gpuPciPi:
	.zero		920


//--------------------- SYMBOLS --------------------------

	.type		.nv.reservedSmem.offset0,@object
	.size		.nv.reservedSmem.offset0,0x4
